//
// Generated by NVIDIA NVVM Compiler
//
// Compiler Build ID: CL-36424714
// Cuda compilation tools, release 13.0, V13.0.88
// Based on NVVM 20.0.0
//

.version 9.0
.target sm_100
.address_size 64

	// .globl	_Z10matrix_addPKfS0_Pfii

.visible .entry _Z10matrix_addPKfS0_Pfii(
	.param .u64 .ptr .align 1 _Z10matrix_addPKfS0_Pfii_param_0,
	.param .u64 .ptr .align 1 _Z10matrix_addPKfS0_Pfii_param_1,
	.param .u64 .ptr .align 1 _Z10matrix_addPKfS0_Pfii_param_2,
	.param .u32 _Z10matrix_addPKfS0_Pfii_param_3,
	.param .u32 _Z10matrix_addPKfS0_Pfii_param_4
)
{
	.reg .pred 	%p<4>;
	.reg .b32 	%r<12>;
	.reg .b32 	%f<4>;
	.reg .b64 	%rd<11>;

	ld.param.u64 	%rd1, [_Z10matrix_addPKfS0_Pfii_param_0];
	ld.param.u64 	%rd2, [_Z10matrix_addPKfS0_Pfii_param_1];
	ld.param.u64 	%rd3, [_Z10matrix_addPKfS0_Pfii_param_2];
	ld.param.u32 	%r3, [_Z10matrix_addPKfS0_Pfii_param_3];
	ld.param.u32 	%r4, [_Z10matrix_addPKfS0_Pfii_param_4];
	mov.u32 	%r5, %ctaid.x;
	mov.u32 	%r6, %ntid.x;
	mov.u32 	%r7, %tid.x;
	mad.lo.s32 	%r1, %r5, %r6, %r7;
	mov.u32 	%r8, %ctaid.y;
	mov.u32 	%r9, %ntid.y;
	mov.u32 	%r10, %tid.y;
	mad.lo.s32 	%r2, %r8, %r9, %r10;
	setp.ge.s32 	%p1, %r2, %r4;
	setp.ge.s32 	%p2, %r1, %r3;
	or.pred  	%p3, %p2, %p1;
	@%p3 bra 	$L__BB0_2;
	cvta.to.global.u64 	%rd4, %rd1;
	cvta.to.global.u64 	%rd5, %rd2;
	cvta.to.global.u64 	%rd6, %rd3;
	mad.lo.s32 	%r11, %r3, %r2, %r1;
	mul.wide.s32 	%rd7, %r11, 4;
	add.s64 	%rd8, %rd4, %rd7;
	ld.global.f32 	%f1, [%rd8];
	add.s64 	%rd9, %rd5, %rd7;
	ld.global.f32 	%f2, [%rd9];
	add.f32 	%f3, %f1, %f2;
	add.s64 	%rd10, %rd6, %rd7;
	st.global.f32 	[%rd10], %f3;
$L__BB0_2:
	ret;

}


// ===== COMPILED SASS (sm_100) =====

	.target	sm_100

	.elftype	@"ET_EXEC"


//--------------------- .note.nv.tkinfo           --------------------------
	.section	.note.nv.tkinfo,"",@"SHT_NOTE"
	.sectionflags	@"SHF_NOTE_NV_TKINFO"
	.tkinfo
        /*0018*/ 	.word	0x00000002
        /*0030*/ 	.string	""
        /*0030*/ 	.string	"ptxas"
        /*0030*/ 	.string	"Cuda compilation tools, release 13.0, V13.0.88"
        /*0030*/ 	.string	"Build cuda_13.0.r13.0/compiler.36424714_0"
        /*0030*/ 	.string	"-arch sm_100 -m 64 "



//--------------------- .note.nv.cuinfo           --------------------------
	.section	.note.nv.cuinfo,"",@"SHT_NOTE"
	.sectionflags	@"SHF_NOTE_NV_CUINFO"
        /*0018*/ 	.short	0x0002
        /*001a*/ 	.short	0x0064
        /*001c*/ 	.short	0x0082
	.zero		2


//--------------------- .nv.info                  --------------------------
	.section	.nv.info,"",@"SHT_CUDA_INFO"
	.align	4


	//----- nvinfo : EIATTR_REGCOUNT
	.align		4
        /*0000*/ 	.byte	0x04, 0x2f
        /*0002*/ 	.short	(.L_1 - .L_0)
	.align		4
.L_0:
        /*0004*/ 	.word	index@(_Z10matrix_addPKfS0_Pfii)
        /*0008*/ 	.word	0x0000000c


	//----- nvinfo : EIATTR_FRAME_SIZE
	.align		4
.L_1:
        /*000c*/ 	.byte	0x04, 0x11
        /*000e*/ 	.short	(.L_3 - .L_2)
	.align		4
.L_2:
        /*0010*/ 	.word	index@(_Z10matrix_addPKfS0_Pfii)
        /*0014*/ 	.word	0x00000000


	//----- nvinfo : EIATTR_MIN_STACK_SIZE
	.align		4
.L_3:
        /*0018*/ 	.byte	0x04, 0x12
        /*001a*/ 	.short	(.L_5 - .L_4)
	.align		4
.L_4:
        /*001c*/ 	.word	index@(_Z10matrix_addPKfS0_Pfii)
        /*0020*/ 	.word	0x00000000
.L_5:


//--------------------- .nv.compat                --------------------------
	.section	.nv.compat,"",@"SHT_CUDA_COMPAT_INFO"
	.align	4
        /*0000*/ 	.byte	0x02, 0x09, 0x00, 0x00, 0x02, 0x02, 0x01, 0x00, 0x02, 0x05, 0x05, 0x00, 0x03, 0x07, 0x01, 0x01
        /*0010*/ 	.byte	0x02, 0x03, 0x00, 0x00, 0x02, 0x06, 0x01, 0x00, 0x04, 0x0b, 0x08, 0x00, 0x09, 0x00, 0x00, 0x00
        /*0020*/ 	.byte	0x00, 0x00, 0x00, 0x00


//--------------------- .nv.info._Z10matrix_addPKfS0_Pfii --------------------------
	.section	.nv.info._Z10matrix_addPKfS0_Pfii,"",@"SHT_CUDA_INFO"
	.sectionflags	@""
	.align	4


	//----- nvinfo : EIATTR_CUDA_API_VERSION
	.align		4
        /*0000*/ 	.byte	0x04, 0x37
        /*0002*/ 	.short	(.L_7 - .L_6)
.L_6:
        /*0004*/ 	.word	0x00000082


	//----- nvinfo : EIATTR_KPARAM_INFO
	.align		4
.L_7:
        /*0008*/ 	.byte	0x04, 0x17
        /*000a*/ 	.short	(.L_9 - .L_8)
.L_8:
        /*000c*/ 	.word	0x00000000
        /*0010*/ 	.short	0x0004
        /*0012*/ 	.short	0x001c
        /*0014*/ 	.byte	0x00, 0xf0, 0x11, 0x00


	//----- nvinfo : EIATTR_KPARAM_INFO
	.align		4
.L_9:
        /*0018*/ 	.byte	0x04, 0x17
        /*001a*/ 	.short	(.L_11 - .L_10)
.L_10:
        /*001c*/ 	.word	0x00000000
        /*0020*/ 	.short	0x0003
        /*0022*/ 	.short	0x0018
        /*0024*/ 	.byte	0x00, 0xf0, 0x11, 0x00


	//----- nvinfo : EIATTR_KPARAM_INFO
	.align		4
.L_11:
        /*0028*/ 	.byte	0x04, 0x17
        /*002a*/ 	.short	(.L_13 - .L_12)
.L_12:
        /*002c*/ 	.word	0x00000000
        /*0030*/ 	.short	0x0002
        /*0032*/ 	.short	0x0010
        /*0034*/ 	.byte	0x00, 0xf5, 0x21, 0x00


	//----- nvinfo : EIATTR_KPARAM_INFO
	.align		4
.L_13:
        /*0038*/ 	.byte	0x04, 0x17
        /*003a*/ 	.short	(.L_15 - .L_14)
.L_14:
        /*003c*/ 	.word	0x00000000
        /*0040*/ 	.short	0x0001
        /*0042*/ 	.short	0x0008
        /*0044*/ 	.byte	0x00, 0xf5, 0x21, 0x00


	//----- nvinfo : EIATTR_KPARAM_INFO
	.align		4
.L_15:
        /*0048*/ 	.byte	0x04, 0x17
        /*004a*/ 	.short	(.L_17 - .L_16)
.L_16:
        /*004c*/ 	.word	0x00000000
        /*0050*/ 	.short	0x0000
        /*0052*/ 	.short	0x0000
        /*0054*/ 	.byte	0x00, 0xf5, 0x21, 0x00


	//----- nvinfo : EIATTR_SPARSE_MMA_MASK
	.align		4
.L_17:
        /*0058*/ 	.byte	0x03, 0x50
        /*005a*/ 	.short	0x0000


	//----- nvinfo : EIATTR_MAXREG_COUNT
	.align		4
        /*005c*/ 	.byte	0x03, 0x1b
        /*005e*/ 	.short	0x00ff


	//----- nvinfo : EIATTR_MERCURY_ISA_VERSION
	.align		4
        /*0060*/ 	.byte	0x03, 0x5f
        /*0062*/ 	.short	0x0101


	//----- nvinfo : EIATTR_VRC_CTA_INIT_COUNT
	.align		4
        /*0064*/ 	.byte	0x02, 0x4a
	.zero		1
	.zero		1


	//----- nvinfo : EIATTR_EXIT_INSTR_OFFSETS
	.align		4
        /*0068*/ 	.byte	0x04, 0x1c
        /*006a*/ 	.short	(.L_19 - .L_18)


	//   ....[0]....
.L_18:
        /*006c*/ 	.word	0x000000c0


	//   ....[1]....
        /*0070*/ 	.word	0x00000190


	//----- nvinfo : EIATTR_CBANK_PARAM_SIZE
	.align		4
.L_19:
        /*0074*/ 	.byte	0x03, 0x19
        /*0076*/ 	.short	0x0020


	//----- nvinfo : EIATTR_PARAM_CBANK
	.align		4
        /*0078*/ 	.byte	0x04, 0x0a
        /*007a*/ 	.short	(.L_21 - .L_20)
	.align		4
.L_20:
        /*007c*/ 	.word	index@(.nv.constant0._Z10matrix_addPKfS0_Pfii)
        /*0080*/ 	.short	0x0380
        /*0082*/ 	.short	0x0020


	//----- nvinfo : EIATTR_SW_WAR
	.align		4
.L_21:
        /*0084*/ 	.byte	0x04, 0x36
        /*0086*/ 	.short	(.L_23 - .L_22)
.L_22:
        /*0088*/ 	.word	0x00000008
.L_23:


//--------------------- .nv.callgraph             --------------------------
	.section	.nv.callgraph,"",@"SHT_CUDA_CALLGRAPH"
	.align	4
	.sectionentsize	8
	.align		4
        /*0000*/ 	.word	0x00000000
	.align		4
        /*0004*/ 	.word	0xffffffff
	.align		4
        /*0008*/ 	.word	0x00000000
	.align		4
        /*000c*/ 	.word	0xfffffffe
	.align		4
        /*0010*/ 	.word	0x00000000
	.align		4
        /*0014*/ 	.word	0xfffffffd
	.align		4
        /*0018*/ 	.word	0x00000000
	.align		4
        /*001c*/ 	.word	0xfffffffc


//--------------------- .text._Z10matrix_addPKfS0_Pfii --------------------------
	.section	.text._Z10matrix_addPKfS0_Pfii,"ax",@progbits
	.align	128
        .global         _Z10matrix_addPKfS0_Pfii
        .type           _Z10matrix_addPKfS0_Pfii,@function
        .size           _Z10matrix_addPKfS0_Pfii,(.L_x_1 - _Z10matrix_addPKfS0_Pfii)
        .other          _Z10matrix_addPKfS0_Pfii,@"STO_CUDA_ENTRY STV_DEFAULT"
_Z10matrix_addPKfS0_Pfii:
.text._Z10matrix_addPKfS0_Pfii:
[----:B------:R-:W-:Y:S01]  /*0000*/  LDC R1, c[0x0][0x37c] ;  /* 0x0000df00ff017b82 */ /* 0x000fe20000000800 */
[----:B------:R-:W0:Y:S07]  /*0010*/  S2R R2, SR_TID.Y ;  /* 0x0000000000027919 */ /* 0x000e2e0000002200 */
[----:B------:R-:W1:Y:S01]  /*0020*/  LDC R0, c[0x0][0x360] ;  /* 0x0000d800ff007b82 */ /* 0x000e620000000800 */
[----:B------:R-:W2:Y:S01]  /*0030*/  LDCU.64 UR6, c[0x0][0x398] ;  /* 0x00007300ff0677ac */ /* 0x000ea20008000a00 */
[----:B------:R-:W1:Y:S06]  /*0040*/  S2R R3, SR_TID.X ;  /* 0x0000000000037919 */ /* 0x000e6c0000002100 */
[----:B------:R-:W0:Y:S08]  /*0050*/  S2UR UR5, SR_CTAID.Y ;  /* 0x00000000000579c3 */ /* 0x000e300000002600 */
[----:B------:R-:W0:Y:S08]  /*0060*/  LDC R7, c[0x0][0x364] ;  /* 0x0000d900ff077b82 */ /* 0x000e300000000800 */
[----:B------:R-:W1:Y:S01]  /*0070*/  S2UR UR4, SR_CTAID.X ;  /* 0x00000000000479c3 */ /* 0x000e620000002500 */
[----:B0-----:R-:W-:-:S05]  /*0080*/  IMAD R7, R7, UR5, R2 ;  /* 0x0000000507077c24 */ /* 0x001fca000f8e0202 */
[----:B--2---:R-:W-:Y:S01]  /*0090*/  ISETP.GE.AND P0, PT, R7, UR7, PT ;  /* 0x0000000707007c0c */ /* 0x004fe2000bf06270 */
[----:B-1----:R-:W-:-:S05]  /*00a0*/  IMAD R0, R0, UR4, R3 ;  /* 0x0000000400007c24 */ /* 0x002fca000f8e0203 */
[----:B------:R-:W-:-:S13]  /*00b0*/  ISETP.GE.OR P0, PT, R0, UR6, P0 ;  /* 0x0000000600007c0c */ /* 0x000fda0008706670 */
[----:B------:R-:W-:Y:S05]  /*00c0*/  @P0 EXIT ;  /* 0x000000000000094d */ /* 0x000fea0003800000 */
[----:B------:R-:W0:Y:S01]  /*00d0*/  LDC.64 R2, c[0x0][0x380] ;  /* 0x0000e000ff027b82 */ /* 0x000e220000000a00 */
[----:B------:R-:W1:Y:S01]  /*00e0*/  LDCU.64 UR4, c[0x0][0x358] ;  /* 0x00006b00ff0477ac */ /* 0x000e620008000a00 */
[----:B------:R-:W-:-:S06]  /*00f0*/  IMAD R9, R7, UR6, R0 ;  /* 0x0000000607097c24 */ /* 0x000fcc000f8e0200 */
[----:B------:R-:W2:Y:S08]  /*0100*/  LDC.64 R4, c[0x0][0x388] ;  /* 0x0000e200ff047b82 */ /* 0x000eb00000000a00 */
[----:B------:R-:W3:Y:S01]  /*0110*/  LDC.64 R6, c[0x0][0x390] ;  /* 0x0000e400ff067b82 */ /* 0x000ee20000000a00 */
[----:B0-----:R-:W-:-:S06]  /*0120*/  IMAD.WIDE R2, R9, 0x4, R2 ;  /* 0x0000000409027825 */ /* 0x001fcc00078e0202 */
[----:B-1----:R-:W4:Y:S01]  /*0130*/  LDG.E R2, desc[UR4][R2.64] ;  /* 0x0000000402027981 */ /* 0x002f22000c1e1900 */
[----:B--2---:R-:W-:-:S06]  /*0140*/  IMAD.WIDE R4, R9, 0x4, R4 ;  /* 0x0000000409047825 */ /* 0x004fcc00078e0204 */
[----:B------:R-:W4:Y:S01]  /*0150*/  LDG.E R5, desc[UR4][R4.64] ;  /* 0x0000000404057981 */ /* 0x000f22000c1e1900 */
[----:B---3--:R-:W-:-:S04]  /*0160*/  IMAD.WIDE R6, R9, 0x4, R6 ;  /* 0x0000000409067825 */ /* 0x008fc800078e0206 */
[----:B----4-:R-:W-:-:S05]  /*0170*/  FADD R9, R2, R5 ;  /* 0x0000000502097221 */ /* 0x010fca0000000000 */
[----:B------:R-:W-:Y:S01]  /*0180*/  STG.E desc[UR4][R6.64], R9 ;  /* 0x0000000906007986 */ /* 0x000fe2000c101904 */
[----:B------:R-:W-:Y:S05]  /*0190*/  EXIT ;  /* 0x000000000000794d */ /* 0x000fea0003800000 */
.L_x_0:
[----:B------:R-:W-:-:S00]  /*01a0*/  BRA `(.L_x_0) ;  /* 0xfffffffc00fc7947 */ /* 0x000fc0000383ffff */
[----:B------:R-:W-:-:S00]  /*01b0*/  NOP ;  /* 0x0000000000007918 */ /* 0x000fc00000000000 */
        /* <DEDUP_REMOVED lines=12> */
.L_x_1:


//--------------------- .nv.shared.reserved.0     --------------------------
	.section	.nv.shared.reserved.0,"aw",@nobits
	.weak		__nv_reservedSMEM_offset_0_alias
	.size		__nv_reservedSMEM_offset_0_alias, 0, 64
	.other		__nv_reservedSMEM_offset_0_alias,@"STO_CUDA_RESERVED_SHARED STV_DEFAULT"
__nv_reservedSMEM_offset_0_alias:
	.zero		0
	.zero		64


//--------------------- .nv.constant0._Z10matrix_addPKfS0_Pfii --------------------------
	.section	.nv.constant0._Z10matrix_addPKfS0_Pfii,"a",@progbits
	.sectionflags	@""
	.align	4
.nv.constant0._Z10matrix_addPKfS0_Pfii:
	.zero		928


//--------------------- SYMBOLS --------------------------

	.type		.nv.reservedSmem.offset0,@object
	.size		.nv.reservedSmem.offset0,0x4
